//
// Generated by NVIDIA NVVM Compiler
//
// Compiler Build ID: CL-36424714
// Cuda compilation tools, release 13.0, V13.0.88
// Based on NVVM 20.0.0
//

.version 9.0
.target sm_100
.address_size 64

	// .globl	sgd_nm

.visible .entry sgd_nm(
	.param .u64 .ptr .align 1 sgd_nm_param_0,
	.param .u64 .ptr .align 1 sgd_nm_param_1,
	.param .u64 .ptr .align 1 sgd_nm_param_2,
	.param .f64 sgd_nm_param_3,
	.param .f64 sgd_nm_param_4,
	.param .u32 sgd_nm_param_5,
	.param .f64 sgd_nm_param_6
)
{
	.reg .pred 	%p<2>;
	.reg .b32 	%r<6>;
	.reg .b64 	%rd<11>;
	.reg .b64 	%fd<22>;

	ld.param.u64 	%rd1, [sgd_nm_param_0];
	ld.param.u64 	%rd2, [sgd_nm_param_1];
	ld.param.u64 	%rd3, [sgd_nm_param_2];
	ld.param.f64 	%fd1, [sgd_nm_param_3];
	ld.param.f64 	%fd2, [sgd_nm_param_4];
	ld.param.u32 	%r1, [sgd_nm_param_5];
	ld.param.f64 	%fd3, [sgd_nm_param_6];
	cvta.to.global.u64 	%rd4, %rd3;
	cvta.to.global.u64 	%rd5, %rd1;
	cvta.to.global.u64 	%rd6, %rd2;
	mov.u32 	%r2, %ntid.x;
	mov.u32 	%r3, %ctaid.x;
	mov.u32 	%r4, %tid.x;
	mad.lo.s32 	%r5, %r2, %r3, %r4;
	mul.wide.s32 	%rd7, %r5, 8;
	add.s64 	%rd8, %rd6, %rd7;
	ld.global.f64 	%fd4, [%rd8];
	mul.f64 	%fd5, %fd1, %fd4;
	mul.f64 	%fd6, %fd4, %fd5;
	mul.f64 	%fd7, %fd6, 0d3FE0000000000000;
	abs.f64 	%fd8, %fd4;
	mul.f64 	%fd9, %fd2, %fd8;
	atom.global.add.f64 	%fd10, [%rd5], %fd7;
	atom.global.add.f64 	%fd11, [%rd5+8], %fd9;
	ld.global.f64 	%fd12, [%rd8];
	setp.gt.f64 	%p1, %fd12, 0d0000000000000000;
	neg.f64 	%fd13, %fd2;
	selp.f64 	%fd14, %fd2, %fd13, %p1;
	fma.rn.f64 	%fd15, %fd1, %fd12, %fd14;
	add.s64 	%rd9, %rd4, %rd7;
	ld.global.f64 	%fd16, [%rd9];
	add.f64 	%fd17, %fd16, %fd15;
	cvt.rn.f64.s32 	%fd18, %r1;
	div.rn.f64 	%fd19, %fd17, %fd18;
	mul.f64 	%fd20, %fd3, %fd19;
	sub.f64 	%fd21, %fd12, %fd20;
	st.global.f64 	[%rd8], %fd21;
	mov.b64 	%rd10, 0;
	st.global.u64 	[%rd9], %rd10;
	ret;

}
	// .globl	sgd_mome
.visible .entry sgd_mome(
	.param .u64 .ptr .align 1 sgd_mome_param_0,
	.param .u64 .ptr .align 1 sgd_mome_param_1,
	.param .u64 .ptr .align 1 sgd_mome_param_2,
	.param .u64 .ptr .align 1 sgd_mome_param_3,
	.param .f64 sgd_mome_param_4,
	.param .f64 sgd_mome_param_5,
	.param .u32 sgd_mome_param_6,
	.param .f64 sgd_mome_param_7,
	.param .f64 sgd_mome_param_8
)
{
	.reg .pred 	%p<2>;
	.reg .b32 	%r<6>;
	.reg .b64 	%rd<14>;
	.reg .b64 	%fd<27>;

	ld.param.u64 	%rd1, [sgd_mome_param_0];
	ld.param.u64 	%rd2, [sgd_mome_param_1];
	ld.param.u64 	%rd3, [sgd_mome_param_2];
	ld.param.u64 	%rd4, [sgd_mome_param_3];
	ld.param.f64 	%fd1, [sgd_mome_param_4];
	ld.param.f64 	%fd2, [sgd_mome_param_5];
	ld.param.u32 	%r1, [sgd_mome_param_6];
	ld.param.f64 	%fd3, [sgd_mome_param_7];
	ld.param.f64 	%fd4, [sgd_mome_param_8];
	cvta.to.global.u64 	%rd5, %rd4;
	cvta.to.global.u64 	%rd6, %rd3;
	cvta.to.global.u64 	%rd7, %rd1;
	cvta.to.global.u64 	%rd8, %rd2;
	mov.u32 	%r2, %ntid.x;
	mov.u32 	%r3, %ctaid.x;
	mov.u32 	%r4, %tid.x;
	mad.lo.s32 	%r5, %r2, %r3, %r4;
	mul.wide.s32 	%rd9, %r5, 8;
	add.s64 	%rd10, %rd8, %rd9;
	ld.global.f64 	%fd5, [%rd10];
	mul.f64 	%fd6, %fd1, %fd5;
	mul.f64 	%fd7, %fd5, %fd6;
	mul.f64 	%fd8, %fd7, 0d3FE0000000000000;
	abs.f64 	%fd9, %fd5;
	mul.f64 	%fd10, %fd2, %fd9;
	atom.global.add.f64 	%fd11, [%rd7], %fd8;
	atom.global.add.f64 	%fd12, [%rd7+8], %fd10;
	ld.global.f64 	%fd13, [%rd10];
	setp.gt.f64 	%p1, %fd13, 0d0000000000000000;
	neg.f64 	%fd14, %fd2;
	selp.f64 	%fd15, %fd2, %fd14, %p1;
	fma.rn.f64 	%fd16, %fd1, %fd13, %fd15;
	add.s64 	%rd11, %rd6, %rd9;
	ld.global.f64 	%fd17, [%rd11];
	add.f64 	%fd18, %fd17, %fd16;
	cvt.rn.f64.s32 	%fd19, %r1;
	div.rn.f64 	%fd20, %fd18, %fd19;
	add.s64 	%rd12, %rd5, %rd9;
	ld.global.f64 	%fd21, [%rd12];
	mul.f64 	%fd22, %fd4, %fd21;
	mul.f64 	%fd23, %fd3, %fd20;
	sub.f64 	%fd24, %fd22, %fd23;
	st.global.f64 	[%rd12], %fd24;
	ld.global.f64 	%fd25, [%rd10];
	add.f64 	%fd26, %fd25, %fd24;
	st.global.f64 	[%rd10], %fd26;
	mov.b64 	%rd13, 0;
	st.global.u64 	[%rd11], %rd13;
	ret;

}


// ===== COMPILED SASS (sm_100) =====

	.target	sm_100

	.elftype	@"ET_EXEC"


//--------------------- .note.nv.tkinfo           --------------------------
	.section	.note.nv.tkinfo,"",@"SHT_NOTE"
	.sectionflags	@"SHF_NOTE_NV_TKINFO"
	.tkinfo
        /*0018*/ 	.word	0x00000002
        /*0030*/ 	.string	""
        /*0030*/ 	.string	"ptxas"
        /*0030*/ 	.string	"Cuda compilation tools, release 13.0, V13.0.88"
        /*0030*/ 	.string	"Build cuda_13.0.r13.0/compiler.36424714_0"
        /*0030*/ 	.string	"-arch sm_100 -m 64 "



//--------------------- .note.nv.cuinfo           --------------------------
	.section	.note.nv.cuinfo,"",@"SHT_NOTE"
	.sectionflags	@"SHF_NOTE_NV_CUINFO"
        /*0018*/ 	.short	0x0002
        /*001a*/ 	.short	0x0064
        /*001c*/ 	.short	0x0082
	.zero		2


//--------------------- .nv.info                  --------------------------
	.section	.nv.info,"",@"SHT_CUDA_INFO"
	.align	4


	//----- nvinfo : EIATTR_REGCOUNT
	.align		4
        /*0000*/ 	.byte	0x04, 0x2f
        /*0002*/ 	.short	(.L_1 - .L_0)
	.align		4
.L_0:
        /*0004*/ 	.word	index@(sgd_nm)
        /*0008*/ 	.word	0x0000001d


	//----- nvinfo : EIATTR_FRAME_SIZE
	.align		4
.L_1:
        /*000c*/ 	.byte	0x04, 0x11
        /*000e*/ 	.short	(.L_3 - .L_2)
	.align		4
.L_2:
        /*0010*/ 	.word	index@($__internal_1_$__cuda_sm20_div_rn_f64_full)
        /*0014*/ 	.word	0x00000000


	//----- nvinfo : EIATTR_FRAME_SIZE
	.align		4
.L_3:
        /*0018*/ 	.byte	0x04, 0x11
        /*001a*/ 	.short	(.L_5 - .L_4)
	.align		4
.L_4:
        /*001c*/ 	.word	index@(sgd_nm)
        /*0020*/ 	.word	0x00000000


	//----- nvinfo : EIATTR_REGCOUNT
	.align		4
.L_5:
        /*0024*/ 	.byte	0x04, 0x2f
        /*0026*/ 	.short	(.L_7 - .L_6)
	.align		4
.L_6:
        /*0028*/ 	.word	index@(sgd_mome)
        /*002c*/ 	.word	0x0000001c


	//----- nvinfo : EIATTR_FRAME_SIZE
	.align		4
.L_7:
        /*0030*/ 	.byte	0x04, 0x11
        /*0032*/ 	.short	(.L_9 - .L_8)
	.align		4
.L_8:
        /*0034*/ 	.word	index@($__internal_0_$__cuda_sm20_div_rn_f64_full)
        /*0038*/ 	.word	0x00000000


	//----- nvinfo : EIATTR_FRAME_SIZE
	.align		4
.L_9:
        /*003c*/ 	.byte	0x04, 0x11
        /*003e*/ 	.short	(.L_11 - .L_10)
	.align		4
.L_10:
        /*0040*/ 	.word	index@(sgd_mome)
        /*0044*/ 	.word	0x00000000


	//----- nvinfo : EIATTR_MIN_STACK_SIZE
	.align		4
.L_11:
        /*0048*/ 	.byte	0x04, 0x12
        /*004a*/ 	.short	(.L_13 - .L_12)
	.align		4
.L_12:
        /*004c*/ 	.word	index@(sgd_mome)
        /*0050*/ 	.word	0x00000000


	//----- nvinfo : EIATTR_MIN_STACK_SIZE
	.align		4
.L_13:
        /*0054*/ 	.byte	0x04, 0x12
        /*0056*/ 	.short	(.L_15 - .L_14)
	.align		4
.L_14:
        /*0058*/ 	.word	index@(sgd_nm)
        /*005c*/ 	.word	0x00000000
.L_15:


//--------------------- .nv.compat                --------------------------
	.section	.nv.compat,"",@"SHT_CUDA_COMPAT_INFO"
	.align	4
        /*0000*/ 	.byte	0x02, 0x09, 0x00, 0x00, 0x02, 0x02, 0x01, 0x00, 0x02, 0x05, 0x05, 0x00, 0x03, 0x07, 0x01, 0x01
        /*0010*/ 	.byte	0x02, 0x03, 0x00, 0x00, 0x02, 0x06, 0x01, 0x00, 0x04, 0x0b, 0x08, 0x00, 0x01, 0x00, 0x00, 0x00
        /*0020*/ 	.byte	0x00, 0x00, 0x00, 0x00


//--------------------- .nv.info.sgd_mome         --------------------------
	.section	.nv.info.sgd_mome,"",@"SHT_CUDA_INFO"
	.sectionflags	@""
	.align	4


	//----- nvinfo : EIATTR_CUDA_API_VERSION
	.align		4
        /*0000*/ 	.byte	0x04, 0x37
        /*0002*/ 	.short	(.L_17 - .L_16)
.L_16:
        /*0004*/ 	.word	0x00000082


	//----- nvinfo : EIATTR_KPARAM_INFO
	.align		4
.L_17:
        /*0008*/ 	.byte	0x04, 0x17
        /*000a*/ 	.short	(.L_19 - .L_18)
.L_18:
        /*000c*/ 	.word	0x00000000
        /*0010*/ 	.short	0x0008
        /*0012*/ 	.short	0x0040
        /*0014*/ 	.byte	0x00, 0xf0, 0x21, 0x00


	//----- nvinfo : EIATTR_KPARAM_INFO
	.align		4
.L_19:
        /*0018*/ 	.byte	0x04, 0x17
        /*001a*/ 	.short	(.L_21 - .L_20)
.L_20:
        /*001c*/ 	.word	0x00000000
        /*0020*/ 	.short	0x0007
        /*0022*/ 	.short	0x0038
        /*0024*/ 	.byte	0x00, 0xf0, 0x21, 0x00


	//----- nvinfo : EIATTR_KPARAM_INFO
	.align		4
.L_21:
        /*0028*/ 	.byte	0x04, 0x17
        /*002a*/ 	.short	(.L_23 - .L_22)
.L_22:
        /*002c*/ 	.word	0x00000000
        /*0030*/ 	.short	0x0006
        /*0032*/ 	.short	0x0030
        /*0034*/ 	.byte	0x00, 0xf0, 0x11, 0x00


	//----- nvinfo : EIATTR_KPARAM_INFO
	.align		4
.L_23:
        /*0038*/ 	.byte	0x04, 0x17
        /*003a*/ 	.short	(.L_25 - .L_24)
.L_24:
        /*003c*/ 	.word	0x00000000
        /*0040*/ 	.short	0x0005
        /*0042*/ 	.short	0x0028
        /*0044*/ 	.byte	0x00, 0xf0, 0x21, 0x00


	//----- nvinfo : EIATTR_KPARAM_INFO
	.align		4
.L_25:
        /*0048*/ 	.byte	0x04, 0x17
        /*004a*/ 	.short	(.L_27 - .L_26)
.L_26:
        /*004c*/ 	.word	0x00000000
        /*0050*/ 	.short	0x0004
        /*0052*/ 	.short	0x0020
        /*0054*/ 	.byte	0x00, 0xf0, 0x21, 0x00


	//----- nvinfo : EIATTR_KPARAM_INFO
	.align		4
.L_27:
        /*0058*/ 	.byte	0x04, 0x17
        /*005a*/ 	.short	(.L_29 - .L_28)
.L_28:
        /*005c*/ 	.word	0x00000000
        /*0060*/ 	.short	0x0003
        /*0062*/ 	.short	0x0018
        /*0064*/ 	.byte	0x00, 0xf5, 0x21, 0x00


	//----- nvinfo : EIATTR_KPARAM_INFO
	.align		4
.L_29:
        /*0068*/ 	.byte	0x04, 0x17
        /*006a*/ 	.short	(.L_31 - .L_30)
.L_30:
        /*006c*/ 	.word	0x00000000
        /*0070*/ 	.short	0x0002
        /*0072*/ 	.short	0x0010
        /*0074*/ 	.byte	0x00, 0xf5, 0x21, 0x00


	//----- nvinfo : EIATTR_KPARAM_INFO
	.align		4
.L_31:
        /*0078*/ 	.byte	0x04, 0x17
        /*007a*/ 	.short	(.L_33 - .L_32)
.L_32:
        /*007c*/ 	.word	0x00000000
        /*0080*/ 	.short	0x0001
        /*0082*/ 	.short	0x0008
        /*0084*/ 	.byte	0x00, 0xf5, 0x21, 0x00


	//----- nvinfo : EIATTR_KPARAM_INFO
	.align		4
.L_33:
        /*0088*/ 	.byte	0x04, 0x17
        /*008a*/ 	.short	(.L_35 - .L_34)
.L_34:
        /*008c*/ 	.word	0x00000000
        /*0090*/ 	.short	0x0000
        /*0092*/ 	.short	0x0000
        /*0094*/ 	.byte	0x00, 0xf5, 0x21, 0x00


	//----- nvinfo : EIATTR_SPARSE_MMA_MASK
	.align		4
.L_35:
        /*0098*/ 	.byte	0x03, 0x50
        /*009a*/ 	.short	0x0000


	//----- nvinfo : EIATTR_MAXREG_COUNT
	.align		4
        /*009c*/ 	.byte	0x03, 0x1b
        /*009e*/ 	.short	0x00ff


	//----- nvinfo : EIATTR_MERCURY_ISA_VERSION
	.align		4
        /*00a0*/ 	.byte	0x03, 0x5f
        /*00a2*/ 	.short	0x0101


	//----- nvinfo : EIATTR_VRC_CTA_INIT_COUNT
	.align		4
        /*00a4*/ 	.byte	0x02, 0x4a
	.zero		1
	.zero		1


	//----- nvinfo : EIATTR_EXIT_INSTR_OFFSETS
	.align		4
        /*00a8*/ 	.byte	0x04, 0x1c
        /*00aa*/ 	.short	(.L_37 - .L_36)


	//   ....[0]....
.L_36:
        /*00ac*/ 	.word	0x00000410


	//----- nvinfo : EIATTR_CRS_STACK_SIZE
	.align		4
.L_37:
        /*00b0*/ 	.byte	0x04, 0x1e
        /*00b2*/ 	.short	(.L_39 - .L_38)
.L_38:
        /*00b4*/ 	.word	0x00000000


	//----- nvinfo : EIATTR_CBANK_PARAM_SIZE
	.align		4
.L_39:
        /*00b8*/ 	.byte	0x03, 0x19
        /*00ba*/ 	.short	0x0048


	//----- nvinfo : EIATTR_PARAM_CBANK
	.align		4
        /*00bc*/ 	.byte	0x04, 0x0a
        /*00be*/ 	.short	(.L_41 - .L_40)
	.align		4
.L_40:
        /*00c0*/ 	.word	index@(.nv.constant0.sgd_mome)
        /*00c4*/ 	.short	0x0380
        /*00c6*/ 	.short	0x0048


	//----- nvinfo : EIATTR_SW_WAR
	.align		4
.L_41:
        /*00c8*/ 	.byte	0x04, 0x36
        /*00ca*/ 	.short	(.L_43 - .L_42)
.L_42:
        /*00cc*/ 	.word	0x00000008
.L_43:


//--------------------- .nv.info.sgd_nm           --------------------------
	.section	.nv.info.sgd_nm,"",@"SHT_CUDA_INFO"
	.sectionflags	@""
	.align	4


	//----- nvinfo : EIATTR_CUDA_API_VERSION
	.align		4
        /*0000*/ 	.byte	0x04, 0x37
        /*0002*/ 	.short	(.L_45 - .L_44)
.L_44:
        /*0004*/ 	.word	0x00000082


	//----- nvinfo : EIATTR_KPARAM_INFO
	.align		4
.L_45:
        /*0008*/ 	.byte	0x04, 0x17
        /*000a*/ 	.short	(.L_47 - .L_46)
.L_46:
        /*000c*/ 	.word	0x00000000
        /*0010*/ 	.short	0x0006
        /*0012*/ 	.short	0x0030
        /*0014*/ 	.byte	0x00, 0xf0, 0x21, 0x00


	//----- nvinfo : EIATTR_KPARAM_INFO
	.align		4
.L_47:
        /*0018*/ 	.byte	0x04, 0x17
        /*001a*/ 	.short	(.L_49 - .L_48)
.L_48:
        /*001c*/ 	.word	0x00000000
        /*0020*/ 	.short	0x0005
        /*0022*/ 	.short	0x0028
        /*0024*/ 	.byte	0x00, 0xf0, 0x11, 0x00


	//----- nvinfo : EIATTR_KPARAM_INFO
	.align		4
.L_49:
        /*0028*/ 	.byte	0x04, 0x17
        /*002a*/ 	.short	(.L_51 - .L_50)
.L_50:
        /*002c*/ 	.word	0x00000000
        /*0030*/ 	.short	0x0004
        /*0032*/ 	.short	0x0020
        /*0034*/ 	.byte	0x00, 0xf0, 0x21, 0x00


	//----- nvinfo : EIATTR_KPARAM_INFO
	.align		4
.L_51:
        /*0038*/ 	.byte	0x04, 0x17
        /*003a*/ 	.short	(.L_53 - .L_52)
.L_52:
        /*003c*/ 	.word	0x00000000
        /*0040*/ 	.short	0x0003
        /*0042*/ 	.short	0x0018
        /*0044*/ 	.byte	0x00, 0xf0, 0x21, 0x00


	//----- nvinfo : EIATTR_KPARAM_INFO
	.align		4
.L_53:
        /*0048*/ 	.byte	0x04, 0x17
        /*004a*/ 	.short	(.L_55 - .L_54)
.L_54:
        /*004c*/ 	.word	0x00000000
        /*0050*/ 	.short	0x0002
        /*0052*/ 	.short	0x0010
        /*0054*/ 	.byte	0x00, 0xf5, 0x21, 0x00


	//----- nvinfo : EIATTR_KPARAM_INFO
	.align		4
.L_55:
        /*0058*/ 	.byte	0x04, 0x17
        /*005a*/ 	.short	(.L_57 - .L_56)
.L_56:
        /*005c*/ 	.word	0x00000000
        /*0060*/ 	.short	0x0001
        /*0062*/ 	.short	0x0008
        /*0064*/ 	.byte	0x00, 0xf5, 0x21, 0x00


	//----- nvinfo : EIATTR_KPARAM_INFO
	.align		4
.L_57:
        /*0068*/ 	.byte	0x04, 0x17
        /*006a*/ 	.short	(.L_59 - .L_58)
.L_58:
        /*006c*/ 	.word	0x00000000
        /*0070*/ 	.short	0x0000
        /*0072*/ 	.short	0x0000
        /*0074*/ 	.byte	0x00, 0xf5, 0x21, 0x00


	//----- nvinfo : EIATTR_SPARSE_MMA_MASK
	.align		4
.L_59:
        /*0078*/ 	.byte	0x03, 0x50
        /*007a*/ 	.short	0x0000


	//----- nvinfo : EIATTR_MAXREG_COUNT
	.align		4
        /*007c*/ 	.byte	0x03, 0x1b
        /*007e*/ 	.short	0x00ff


	//----- nvinfo : EIATTR_MERCURY_ISA_VERSION
	.align		4
        /*0080*/ 	.byte	0x03, 0x5f
        /*0082*/ 	.short	0x0101


	//----- nvinfo : EIATTR_VRC_CTA_INIT_COUNT
	.align		4
        /*0084*/ 	.byte	0x02, 0x4a
	.zero		1
	.zero		1


	//----- nvinfo : EIATTR_EXIT_INSTR_OFFSETS
	.align		4
        /*0088*/ 	.byte	0x04, 0x1c
        /*008a*/ 	.short	(.L_61 - .L_60)


	//   ....[0]....
.L_60:
        /*008c*/ 	.word	0x000003a0


	//----- nvinfo : EIATTR_CRS_STACK_SIZE
	.align		4
.L_61:
        /*0090*/ 	.byte	0x04, 0x1e
        /*0092*/ 	.short	(.L_63 - .L_62)
.L_62:
        /*0094*/ 	.word	0x00000000


	//----- nvinfo : EIATTR_CBANK_PARAM_SIZE
	.align		4
.L_63:
        /*0098*/ 	.byte	0x03, 0x19
        /*009a*/ 	.short	0x0038


	//----- nvinfo : EIATTR_PARAM_CBANK
	.align		4
        /*009c*/ 	.byte	0x04, 0x0a
        /*009e*/ 	.short	(.L_65 - .L_64)
	.align		4
.L_64:
        /*00a0*/ 	.word	index@(.nv.constant0.sgd_nm)
        /*00a4*/ 	.short	0x0380
        /*00a6*/ 	.short	0x0038


	//----- nvinfo : EIATTR_SW_WAR
	.align		4
.L_65:
        /*00a8*/ 	.byte	0x04, 0x36
        /*00aa*/ 	.short	(.L_67 - .L_66)
.L_66:
        /*00ac*/ 	.word	0x00000008
.L_67:


//--------------------- .nv.callgraph             --------------------------
	.section	.nv.callgraph,"",@"SHT_CUDA_CALLGRAPH"
	.align	4
	.sectionentsize	8
	.align		4
        /*0000*/ 	.word	0x00000000
	.align		4
        /*0004*/ 	.word	0xffffffff
	.align		4
        /*0008*/ 	.word	0x00000000
	.align		4
        /*000c*/ 	.word	0xfffffffe
	.align		4
        /*0010*/ 	.word	0x00000000
	.align		4
        /*0014*/ 	.word	0xfffffffd
	.align		4
        /*0018*/ 	.word	0x00000000
	.align		4
        /*001c*/ 	.word	0xfffffffc


//--------------------- .text.sgd_mome            --------------------------
	.section	.text.sgd_mome,"ax",@progbits
	.align	128
        .global         sgd_mome
        .type           sgd_mome,@function
        .size           sgd_mome,(.L_x_16 - sgd_mome)
        .other          sgd_mome,@"STO_CUDA_ENTRY STV_DEFAULT"
sgd_mome:
.text.sgd_mome:
[----:B------:R-:W-:Y:S01]  /*0000*/  LDC R1, c[0x0][0x37c] ;  /* 0x0000df00ff017b82 */ /* 0x000fe20000000800 */
[----:B------:R-:W0:Y:S07]  /*0010*/  S2R R0, SR_CTAID.X ;  /* 0x0000000000007919 */ /* 0x000e2e0000002500 */
[----:B------:R-:W1:Y:S01]  /*0020*/  LDC.64 R4, c[0x0][0x388] ;  /* 0x0000e200ff047b82 */ /* 0x000e620000000a00 */
[----:B------:R-:W0:Y:S01]  /*0030*/  LDCU UR4, c[0x0][0x360] ;  /* 0x00006c00ff0477ac */ /* 0x000e220008000800 */
[----:B------:R-:W0:Y:S01]  /*0040*/  S2R R3, SR_TID.X ;  /* 0x0000000000037919 */ /* 0x000e220000002100 */
[----:B------:R-:W2:Y:S01]  /*0050*/  LDCU.64 UR6, c[0x0][0x358] ;  /* 0x00006b00ff0677ac */ /* 0x000ea20008000a00 */
[----:B------:R-:W3:Y:S04]  /*0060*/  LDCU.128 UR8, c[0x0][0x3a0] ;  /* 0x00007400ff0877ac */ /* 0x000ee80008000c00 */
[----:B------:R-:W4:Y:S08]  /*0070*/  LDC.64 R14, c[0x0][0x380] ;  /* 0x0000e000ff0e7b82 */ /* 0x000f300000000a00 */
[----:B------:R-:W5:Y:S01]  /*0080*/  LDC.64 R10, c[0x0][0x390] ;  /* 0x0000e400ff0a7b82 */ /* 0x000f620000000a00 */
[----:B0-----:R-:W-:Y:S01]  /*0090*/  IMAD R0, R0, UR4, R3 ;  /* 0x0000000400007c24 */ /* 0x001fe2000f8e0203 */
[----:B------:R-:W0:Y:S03]  /*00a0*/  LDCU.64 UR4, c[0x0][0x380] ;  /* 0x00007000ff0477ac */ /* 0x000e260008000a00 */
[----:B-1----:R-:W-:-:S05]  /*00b0*/  IMAD.WIDE R4, R0, 0x8, R4 ;  /* 0x0000000800047825 */ /* 0x002fca00078e0204 */
[----:B--2---:R-:W3:Y:S01]  /*00c0*/  LDG.E.64 R2, desc[UR6][R4.64] ;  /* 0x0000000604027981 */ /* 0x004ee2000c1e1b00 */
[----:B0-----:R-:W-:-:S04]  /*00d0*/  UIADD3 UR4, UP0, UPT, UR4, 0x8, URZ ;  /* 0x0000000804047890 */ /* 0x001fc8000ff1e0ff */
[----:B------:R-:W-:Y:S02]  /*00e0*/  UIADD3.X UR5, UPT, UPT, URZ, UR5, URZ, UP0, !UPT ;  /* 0x00000005ff057290 */ /* 0x000fe400087fe4ff */
[----:B------:R-:W-:-:S04]  /*00f0*/  IMAD.U32 R22, RZ, RZ, UR4 ;  /* 0x00000004ff167e24 */ /* 0x000fc8000f8e00ff */
[----:B------:R-:W-:Y:S01]  /*0100*/  IMAD.U32 R23, RZ, RZ, UR5 ;  /* 0x00000005ff177e24 */ /* 0x000fe2000f8e00ff */
[----:B------:R-:W0:Y:S01]  /*0110*/  LDCU UR4, c[0x0][0x3b0] ;  /* 0x00007600ff0477ac */ /* 0x000e220008000800 */
[C---:B---3--:R-:W-:Y:S02]  /*0120*/  DMUL R6, R2.reuse, UR8 ;  /* 0x0000000802067c28 */ /* 0x048fe40008000000 */
[----:B------:R-:W-:-:S06]  /*0130*/  DMUL R12, |R2|, UR10 ;  /* 0x0000000a020c7c28 */ /* 0x000fcc0008000200 */
[----:B------:R-:W-:-:S08]  /*0140*/  DMUL R6, R2, R6 ;  /* 0x0000000602067228 */ /* 0x000fd00000000000 */
[----:B------:R-:W-:-:S07]  /*0150*/  DMUL R8, R6, 0.5 ;  /* 0x3fe0000006087828 */ /* 0x000fce0000000000 */
[----:B----4-:R1:W-:Y:S04]  /*0160*/  REDG.E.ADD.F64.RN.STRONG.GPU desc[UR6][R14.64], R8 ;  /* 0x000000080e0079a6 */ /* 0x0103e8000c12ff06 */
[----:B------:R2:W-:Y:S04]  /*0170*/  REDG.E.ADD.F64.RN.STRONG.GPU desc[UR6][R22.64], R12 ;  /* 0x0000000c160079a6 */ /* 0x0005e8000c12ff06 */
[----:B------:R-:W3:Y:S01]  /*0180*/  LDG.E.64 R16, desc[UR6][R4.64] ;  /* 0x0000000604107981 */ /* 0x000ee2000c1e1b00 */
[----:B-----5:R-:W-:-:S05]  /*0190*/  IMAD.WIDE R6, R0, 0x8, R10 ;  /* 0x0000000800067825 */ /* 0x020fca00078e020a */
[----:B------:R-:W4:Y:S01]  /*01a0*/  LDG.E.64 R2, desc[UR6][R6.64] ;  /* 0x0000000606027981 */ /* 0x000f22000c1e1b00 */
[----:B0-----:R-:W0:Y:S01]  /*01b0*/  I2F.F64 R10, UR4 ;  /* 0x00000004000a7d12 */ /* 0x001e220008201c00 */
[----:B------:R-:W-:Y:S01]  /*01c0*/  IMAD.MOV.U32 R18, RZ, RZ, 0x1 ;  /* 0x00000001ff127424 */ /* 0x000fe200078e00ff */
[----:B------:R-:W5:Y:S01]  /*01d0*/  LDCU.64 UR4, c[0x0][0x3a8] ;  /* 0x00007500ff0477ac */ /* 0x000f620008000a00 */
[----:B-1----:R-:W-:Y:S01]  /*01e0*/  DADD R8, -RZ, -UR10 ;  /* 0x8000000aff087e29 */ /* 0x002fe20008000100 */
[----:B------:R-:W-:Y:S04]  /*01f0*/  BSSY.RECONVERGENT B0, `(.L_x_0) ;  /* 0x0000015000007945 */ /* 0x000fe80003800200 */
[----:B0-----:R-:W0:Y:S02]  /*0200*/  MUFU.RCP64H R19, R11 ;  /* 0x0000000b00137308 */ /* 0x001e240000001800 */
[----:B0-----:R-:W-:-:S08]  /*0210*/  DFMA R20, -R10, R18, 1 ;  /* 0x3ff000000a14742b */ /* 0x001fd00000000112 */
[----:B------:R-:W-:-:S08]  /*0220*/  DFMA R20, R20, R20, R20 ;  /* 0x000000141414722b */ /* 0x000fd00000000014 */
[----:B------:R-:W-:-:S08]  /*0230*/  DFMA R20, R18, R20, R18 ;  /* 0x000000141214722b */ /* 0x000fd00000000012 */
[----:B--2---:R-:W-:-:S08]  /*0240*/  DFMA R12, -R10, R20, 1 ;  /* 0x3ff000000a0c742b */ /* 0x004fd00000000114 */
[----:B------:R-:W-:Y:S02]  /*0250*/  DFMA R12, R20, R12, R20 ;  /* 0x0000000c140c722b */ /* 0x000fe40000000014 */
[----:B---3--:R-:W-:-:S06]  /*0260*/  DSETP.GT.AND P0, PT, R16, RZ, PT ;  /* 0x000000ff1000722a */ /* 0x008fcc0003f04000 */
[----:B-----5:R-:W-:Y:S02]  /*0270*/  FSEL R8, R8, UR4, !P0 ;  /* 0x0000000408087c08 */ /* 0x020fe4000c000000 */
[----:B------:R-:W-:-:S06]  /*0280*/  FSEL R9, R9, UR5, !P0 ;  /* 0x0000000509097c08 */ /* 0x000fcc000c000000 */
[----:B------:R-:W-:-:S08]  /*0290*/  DFMA R8, R16, UR8, R8 ;  /* 0x0000000810087c2b */ /* 0x000fd00008000008 */
[----:B----4-:R-:W-:-:S08]  /*02a0*/  DADD R8, R8, R2 ;  /* 0x0000000008087229 */ /* 0x010fd00000000002 */
[----:B------:R-:W-:Y:S02]  /*02b0*/  DMUL R2, R8, R12 ;  /* 0x0000000c08027228 */ /* 0x000fe40000000000 */
[----:B------:R-:W-:-:S06]  /*02c0*/  FSETP.GEU.AND P1, PT, |R9|, 6.5827683646048100446e-37, PT ;  /* 0x036000000900780b */ /* 0x000fcc0003f2e200 */
[----:B------:R-:W-:-:S08]  /*02d0*/  DFMA R14, -R10, R2, R8 ;  /* 0x000000020a0e722b */ /* 0x000fd00000000108 */
[----:B------:R-:W-:-:S10]  /*02e0*/  DFMA R2, R12, R14, R2 ;  /* 0x0000000e0c02722b */ /* 0x000fd40000000002 */
[----:B------:R-:W-:-:S05]  /*02f0*/  FFMA R12, RZ, R11, R3 ;  /* 0x0000000bff0c7223 */ /* 0x000fca0000000003 */
[----:B------:R-:W-:-:S13]  /*0300*/  FSETP.GT.AND P0, PT, |R12|, 1.469367938527859385e-39, PT ;  /* 0x001000000c00780b */ /* 0x000fda0003f04200 */
[----:B------:R-:W-:Y:S05]  /*0310*/  @P0 BRA P1, `(.L_x_1) ;  /* 0x0000000000080947 */ /* 0x000fea0000800000 */
[----:B------:R-:W-:-:S07]  /*0320*/  MOV R14, 0x340 ;  /* 0x00000340000e7802 */ /* 0x000fce0000000f00 */
[----:B------:R-:W-:Y:S05]  /*0330*/  CALL.REL.NOINC `($__internal_0_$__cuda_sm20_div_rn_f64_full) ;  /* 0x0000000000387944 */ /* 0x000fea0003c00000 */
.L_x_1:
[----:B------:R-:W-:Y:S05]  /*0340*/  BSYNC.RECONVERGENT B0 ;  /* 0x0000000000007941 */ /* 0x000fea0003800200 */
.L_x_0:
[----:B------:R-:W0:Y:S01]  /*0350*/  LDC.64 R8, c[0x0][0x398] ;  /* 0x0000e600ff087b82 */ /* 0x000e220000000a00 */
[----:B------:R-:W1:Y:S01]  /*0360*/  LDCU.64 UR4, c[0x0][0x3b8] ;  /* 0x00007700ff0477ac */ /* 0x000e620008000a00 */
[----:B------:R-:W2:Y:S01]  /*0370*/  LDCU.64 UR8, c[0x0][0x3c0] ;  /* 0x00007800ff0877ac */ /* 0x000ea20008000a00 */
[----:B0-----:R-:W-:-:S05]  /*0380*/  IMAD.WIDE R8, R0, 0x8, R8 ;  /* 0x0000000800087825 */ /* 0x001fca00078e0208 */
[----:B------:R-:W2:Y:S01]  /*0390*/  LDG.E.64 R10, desc[UR6][R8.64] ;  /* 0x00000006080a7981 */ /* 0x000ea2000c1e1b00 */
[----:B-1----:R-:W-:-:S08]  /*03a0*/  DMUL R2, R2, UR4 ;  /* 0x0000000402027c28 */ /* 0x002fd00008000000 */
[----:B--2---:R-:W-:-:S07]  /*03b0*/  DFMA R2, R10, UR8, -R2 ;  /* 0x000000080a027c2b */ /* 0x004fce0008000802 */
[----:B------:R-:W-:Y:S04]  /*03c0*/  STG.E.64 desc[UR6][R8.64], R2 ;  /* 0x0000000208007986 */ /* 0x000fe8000c101b06 */
[----:B------:R-:W2:Y:S02]  /*03d0*/  LDG.E.64 R10, desc[UR6][R4.64] ;  /* 0x00000006040a7981 */ /* 0x000ea4000c1e1b00 */
[----:B--2---:R-:W-:-:S07]  /*03e0*/  DADD R10, R2, R10 ;  /* 0x00000000020a7229 */ /* 0x004fce000000000a */
[----:B------:R-:W-:Y:S04]  /*03f0*/  STG.E.64 desc[UR6][R4.64], R10 ;  /* 0x0000000a04007986 */ /* 0x000fe8000c101b06 */
[----:B------:R-:W-:Y:S01]  /*0400*/  STG.E.64 desc[UR6][R6.64], RZ ;  /* 0x000000ff06007986 */ /* 0x000fe2000c101b06 */
[----:B------:R-:W-:Y:S05]  /*0410*/  EXIT ;  /* 0x000000000000794d */ /* 0x000fea0003800000 */
        .weak           $__internal_0_$__cuda_sm20_div_rn_f64_full
        .type           $__internal_0_$__cuda_sm20_div_rn_f64_full,@function
        .size           $__internal_0_$__cuda_sm20_div_rn_f64_full,(.L_x_16 - $__internal_0_$__cuda_sm20_div_rn_f64_full)
$__internal_0_$__cuda_sm20_div_rn_f64_full:
[C---:B------:R-:W-:Y:S01]  /*0420*/  FSETP.GEU.AND P0, PT, |R11|.reuse, 1.469367938527859385e-39, PT ;  /* 0x001000000b00780b */ /* 0x040fe20003f0e200 */
[--C-:B------:R-:W-:Y:S01]  /*0430*/  IMAD.MOV.U32 R12, RZ, RZ, R10.reuse ;  /* 0x000000ffff0c7224 */ /* 0x100fe200078e000a */
[----:B------:R-:W-:Y:S01]  /*0440*/  LOP3.LUT R2, R11, 0x800fffff, RZ, 0xc0, !PT ;  /* 0x800fffff0b027812 */ /* 0x000fe200078ec0ff */
[----:B------:R-:W-:Y:S01]  /*0450*/  IMAD.MOV.U32 R13, RZ, RZ, R11 ;  /* 0x000000ffff0d7224 */ /* 0x000fe200078e000b */
[C---:B------:R-:W-:Y:S01]  /*0460*/  FSETP.GEU.AND P2, PT, |R9|.reuse, 1.469367938527859385e-39, PT ;  /* 0x001000000900780b */ /* 0x040fe20003f4e200 */
[----:B------:R-:W-:Y:S01]  /*0470*/  IMAD.MOV.U32 R18, RZ, RZ, 0x1 ;  /* 0x00000001ff127424 */ /* 0x000fe200078e00ff */
[----:B------:R-:W-:Y:S01]  /*0480*/  LOP3.LUT R3, R2, 0x3ff00000, RZ, 0xfc, !PT ;  /* 0x3ff0000002037812 */ /* 0x000fe200078efcff */
[----:B------:R-:W-:Y:S01]  /*0490*/  IMAD.MOV.U32 R2, RZ, RZ, R10 ;  /* 0x000000ffff027224 */ /* 0x000fe200078e000a */
[----:B------:R-:W-:Y:S01]  /*04a0*/  LOP3.LUT R15, R9, 0x7ff00000, RZ, 0xc0, !PT ;  /* 0x7ff00000090f7812 */ /* 0x000fe200078ec0ff */
[----:B------:R-:W-:Y:S01]  /*04b0*/  BSSY.RECONVERGENT B1, `(.L_x_2) ;  /* 0x0000051000017945 */ /* 0x000fe20003800200 */
[----:B------:R-:W-:-:S03]  /*04c0*/  LOP3.LUT R22, R11, 0x7ff00000, RZ, 0xc0, !PT ;  /* 0x7ff000000b167812 */ /* 0x000fc600078ec0ff */
[----:B------:R-:W-:Y:S01]  /*04d0*/  @!P0 DMUL R2, R12, 8.98846567431157953865e+307 ;  /* 0x7fe000000c028828 */ /* 0x000fe20000000000 */
[----:B------:R-:W-:-:S03]  /*04e0*/  ISETP.GE.U32.AND P1, PT, R15, R22, PT ;  /* 0x000000160f00720c */ /* 0x000fc60003f26070 */
[----:B------:R-:W-:Y:S01]  /*04f0*/  @!P2 LOP3.LUT R10, R13, 0x7ff00000, RZ, 0xc0, !PT ;  /* 0x7ff000000d0aa812 */ /* 0x000fe200078ec0ff */
[----:B------:R-:W-:Y:S01]  /*0500*/  @!P2 IMAD.MOV.U32 R24, RZ, RZ, RZ ;  /* 0x000000ffff18a224 */ /* 0x000fe200078e00ff */
[----:B------:R-:W0:Y:S02]  /*0510*/  MUFU.RCP64H R19, R3 ;  /* 0x0000000300137308 */ /* 0x000e240000001800 */
[----:B------:R-:W-:Y:S01]  /*0520*/  @!P2 ISETP.GE.U32.AND P3, PT, R15, R10, PT ;  /* 0x0000000a0f00a20c */ /* 0x000fe20003f66070 */
[----:B------:R-:W-:Y:S01]  /*0530*/  IMAD.MOV.U32 R10, RZ, RZ, R8 ;  /* 0x000000ffff0a7224 */ /* 0x000fe200078e0008 */
[----:B0-----:R-:W-:-:S08]  /*0540*/  DFMA R16, R18, -R2, 1 ;  /* 0x3ff000001210742b */ /* 0x001fd00000000802 */
[----:B------:R-:W-:Y:S01]  /*0550*/  DFMA R20, R16, R16, R16 ;  /* 0x000000101014722b */ /* 0x000fe20000000010 */
[----:B------:R-:W-:-:S05]  /*0560*/  IMAD.MOV.U32 R16, RZ, RZ, 0x1ca00000 ;  /* 0x1ca00000ff107424 */ /* 0x000fca00078e00ff */
[C---:B------:R-:W-:Y:S02]  /*0570*/  @!P2 SEL R17, R16.reuse, 0x63400000, !P3 ;  /* 0x634000001011a807 */ /* 0x040fe40005800000 */
[----:B------:R-:W-:Y:S01]  /*0580*/  DFMA R18, R18, R20, R18 ;  /* 0x000000141212722b */ /* 0x000fe20000000012 */
[----:B------:R-:W-:Y:S02]  /*0590*/  SEL R11, R16, 0x63400000, !P1 ;  /* 0x63400000100b7807 */ /* 0x000fe40004800000 */
[--C-:B------:R-:W-:Y:S02]  /*05a0*/  @!P2 LOP3.LUT R17, R17, 0x80000000, R9.reuse, 0xf8, !PT ;  /* 0x800000001111a812 */ /* 0x100fe400078ef809 */
[----:B------:R-:W-:Y:S02]  /*05b0*/  LOP3.LUT R11, R11, 0x800fffff, R9, 0xf8, !PT ;  /* 0x800fffff0b0b7812 */ /* 0x000fe400078ef809 */
[----:B------:R-:W-:Y:S01]  /*05c0*/  @!P2 LOP3.LUT R25, R17, 0x100000, RZ, 0xfc, !PT ;  /* 0x001000001119a812 */ /* 0x000fe200078efcff */
[----:B------:R-:W-:-:S05]  /*05d0*/  DFMA R20, R18, -R2, 1 ;  /* 0x3ff000001214742b */ /* 0x000fca0000000802 */
[----:B------:R-:W-:Y:S01]  /*05e0*/  @!P2 DFMA R10, R10, 2, -R24 ;  /* 0x400000000a0aa82b */ /* 0x000fe20000000818 */
[----:B------:R-:W-:Y:S02]  /*05f0*/  IMAD.MOV.U32 R24, RZ, RZ, R15 ;  /* 0x000000ffff187224 */ /* 0x000fe400078e000f */
[----:B------:R-:W-:Y:S01]  /*0600*/  DFMA R18, R18, R20, R18 ;  /* 0x000000141212722b */ /* 0x000fe20000000012 */
[----:B------:R-:W-:Y:S01]  /*0610*/  IMAD.MOV.U32 R25, RZ, RZ, R22 ;  /* 0x000000ffff197224 */ /* 0x000fe200078e0016 */
[----:B------:R-:W-:-:S05]  /*0620*/  @!P0 LOP3.LUT R25, R3, 0x7ff00000, RZ, 0xc0, !PT ;  /* 0x7ff0000003198812 */ /* 0x000fca00078ec0ff */
[----:B------:R-:W-:Y:S01]  /*0630*/  @!P2 LOP3.LUT R24, R11, 0x7ff00000, RZ, 0xc0, !PT ;  /* 0x7ff000000b18a812 */ /* 0x000fe200078ec0ff */
[----:B------:R-:W-:-:S04]  /*0640*/  DMUL R20, R18, R10 ;  /* 0x0000000a12147228 */ /* 0x000fc80000000000 */
[----:B------:R-:W-:-:S04]  /*0650*/  VIADD R17, R24, 0xffffffff ;  /* 0xffffffff18117836 */ /* 0x000fc80000000000 */
[----:B------:R-:W-:Y:S01]  /*0660*/  DFMA R22, R20, -R2, R10 ;  /* 0x800000021416722b */ /* 0x000fe2000000000a */
[----:B------:R-:W-:Y:S01]  /*0670*/  ISETP.GT.U32.AND P0, PT, R17, 0x7feffffe, PT ;  /* 0x7feffffe1100780c */ /* 0x000fe20003f04070 */
[----:B------:R-:W-:-:S05]  /*0680*/  VIADD R17, R25, 0xffffffff ;  /* 0xffffffff19117836 */ /* 0x000fca0000000000 */
[----:B------:R-:W-:Y:S01]  /*0690*/  ISETP.GT.U32.OR P0, PT, R17, 0x7feffffe, P0 ;  /* 0x7feffffe1100780c */ /* 0x000fe20000704470 */
[----:B------:R-:W-:-:S12]  /*06a0*/  DFMA R18, R18, R22, R20 ;  /* 0x000000161212722b */ /* 0x000fd80000000014 */
[----:B------:R-:W-:Y:S05]  /*06b0*/  @P0 BRA `(.L_x_3) ;  /* 0x00000000006c0947 */ /* 0x000fea0003800000 */
[----:B------:R-:W-:-:S04]  /*06c0*/  LOP3.LUT R20, R13, 0x7ff00000, RZ, 0xc0, !PT ;  /* 0x7ff000000d147812 */ /* 0x000fc800078ec0ff */
[CC--:B------:R-:W-:Y:S02]  /*06d0*/  VIADDMNMX R8, R15.reuse, -R20.reuse, 0xb9600000, !PT ;  /* 0xb96000000f087446 */ /* 0x0c0fe40007800914 */
[----:B------:R-:W-:Y:S01]  /*06e0*/  ISETP.GE.U32.AND P0, PT, R15, R20, PT ;  /* 0x000000140f00720c */ /* 0x000fe20003f06070 */
[----:B------:R-:W-:Y:S01]  /*06f0*/  IMAD.MOV.U32 R20, RZ, RZ, RZ ;  /* 0x000000ffff147224 */ /* 0x000fe200078e00ff */
[----:B------:R-:W-:Y:S02]  /*0700*/  VIMNMX R8, PT, PT, R8, 0x46a00000, PT ;  /* 0x46a0000008087848 */ /* 0x000fe40003fe0100 */
[----:B------:R-:W-:-:S05]  /*0710*/  SEL R9, R16, 0x63400000, !P0 ;  /* 0x6340000010097807 */ /* 0x000fca0004000000 */
[----:B------:R-:W-:-:S04]  /*0720*/  IMAD.IADD R8, R8, 0x1, -R9 ;  /* 0x0000000108087824 */ /* 0x000fc800078e0a09 */
[----:B------:R-:W-:-:S06]  /*0730*/  VIADD R21, R8, 0x7fe00000 ;  /* 0x7fe0000008157836 */ /* 0x000fcc0000000000 */
[----:B------:R-:W-:-:S10]  /*0740*/  DMUL R16, R18, R20 ;  /* 0x0000001412107228 */ /* 0x000fd40000000000 */
[----:B------:R-:W-:-:S13]  /*0750*/  FSETP.GTU.AND P0, PT, |R17|, 1.469367938527859385e-39, PT ;  /* 0x001000001100780b */ /* 0x000fda0003f0c200 */
[----:B------:R-:W-:Y:S05]  /*0760*/  @P0 BRA `(.L_x_4) ;  /* 0x0000000000940947 */ /* 0x000fea0003800000 */
[----:B------:R-:W-:Y:S01]  /*0770*/  DFMA R2, R18, -R2, R10 ;  /* 0x800000021202722b */ /* 0x000fe2000000000a */
[----:B------:R-:W-:-:S09]  /*0780*/  IMAD.MOV.U32 R20, RZ, RZ, RZ ;  /* 0x000000ffff147224 */ /* 0x000fd200078e00ff */
[C---:B------:R-:W-:Y:S02]  /*0790*/  FSETP.NEU.AND P0, PT, R3.reuse, RZ, PT ;  /* 0x000000ff0300720b */ /* 0x040fe40003f0d000 */
[----:B------:R-:W-:-:S04]  /*07a0*/  LOP3.LUT R13, R3, 0x80000000, R13, 0x48, !PT ;  /* 0x80000000030d7812 */ /* 0x000fc800078e480d */
[----:B------:R-:W-:-:S07]  /*07b0*/  LOP3.LUT R21, R13, R21, RZ, 0xfc, !PT ;  /* 0x000000150d157212 */ /* 0x000fce00078efcff */
[----:B------:R-:W-:Y:S05]  /*07c0*/  @!P0 BRA `(.L_x_4) ;  /* 0x00000000007c8947 */ /* 0x000fea0003800000 */
[----:B------:R-:W-:Y:S02]  /*07d0*/  IMAD.MOV R3, RZ, RZ, -R8 ;  /* 0x000000ffff037224 */ /* 0x000fe400078e0a08 */
[----:B------:R-:W-:-:S06]  /*07e0*/  IMAD.MOV.U32 R2, RZ, RZ, RZ ;  /* 0x000000ffff027224 */ /* 0x000fcc00078e00ff */
[----:B------:R-:W-:Y:S02]  /*07f0*/  DFMA R2, R16, -R2, R18 ;  /* 0x800000021002722b */ /* 0x000fe40000000012 */
[----:B------:R-:W-:-:S04]  /*0800*/  DMUL.RP R18, R18, R20 ;  /* 0x0000001412127228 */ /* 0x000fc80000008000 */
[----:B------:R-:W-:-:S04]  /*0810*/  IADD3 R2, PT, PT, -R8, -0x43300000, RZ ;  /* 0xbcd0000008027810 */ /* 0x000fc80007ffe1ff */
[----:B------:R-:W-:Y:S02]  /*0820*/  FSETP.NEU.AND P0, PT, |R3|, R2, PT ;  /* 0x000000020300720b */ /* 0x000fe40003f0d200 */
[----:B------:R-:W-:Y:S02]  /*0830*/  LOP3.LUT R13, R19, R13, RZ, 0x3c, !PT ;  /* 0x0000000d130d7212 */ /* 0x000fe400078e3cff */
[----:B------:R-:W-:Y:S02]  /*0840*/  FSEL R16, R18, R16, !P0 ;  /* 0x0000001012107208 */ /* 0x000fe40004000000 */
[----:B------:R-:W-:Y:S01]  /*0850*/  FSEL R17, R13, R17, !P0 ;  /* 0x000000110d117208 */ /* 0x000fe20004000000 */
[----:B------:R-:W-:Y:S06]  /*0860*/  BRA `(.L_x_4) ;  /* 0x0000000000547947 */ /* 0x000fec0003800000 */
.L_x_3:
[----:B------:R-:W-:-:S14]  /*0870*/  DSETP.NAN.AND P0, PT, R8, R8, PT ;  /* 0x000000080800722a */ /* 0x000fdc0003f08000 */
[----:B------:R-:W-:Y:S05]  /*0880*/  @P0 BRA `(.L_x_5) ;  /* 0x0000000000440947 */ /* 0x000fea0003800000 */
[----:B------:R-:W-:-:S14]  /*0890*/  DSETP.NAN.AND P0, PT, R12, R12, PT ;  /* 0x0000000c0c00722a */ /* 0x000fdc0003f08000 */
[----:B------:R-:W-:Y:S05]  /*08a0*/  @P0 BRA `(.L_x_6) ;  /* 0x0000000000300947 */ /* 0x000fea0003800000 */
[----:B------:R-:W-:Y:S01]  /*08b0*/  ISETP.NE.AND P0, PT, R24, R25, PT ;  /* 0x000000191800720c */ /* 0x000fe20003f05270 */
[----:B------:R-:W-:Y:S02]  /*08c0*/  IMAD.MOV.U32 R16, RZ, RZ, 0x0 ;  /* 0x00000000ff107424 */ /* 0x000fe400078e00ff */
[----:B------:R-:W-:-:S10]  /*08d0*/  IMAD.MOV.U32 R17, RZ, RZ, -0x80000 ;  /* 0xfff80000ff117424 */ /* 0x000fd400078e00ff */
[----:B------:R-:W-:Y:S05]  /*08e0*/  @!P0 BRA `(.L_x_4) ;  /* 0x0000000000348947 */ /* 0x000fea0003800000 */
[----:B------:R-:W-:Y:S02]  /*08f0*/  ISETP.NE.AND P0, PT, R24, 0x7ff00000, PT ;  /* 0x7ff000001800780c */ /* 0x000fe40003f05270 */
[----:B------:R-:W-:Y:S02]  /*0900*/  LOP3.LUT R17, R9, 0x80000000, R13, 0x48, !PT ;  /* 0x8000000009117812 */ /* 0x000fe400078e480d */
[----:B------:R-:W-:-:S13]  /*0910*/  ISETP.EQ.OR P0, PT, R25, RZ, !P0 ;  /* 0x000000ff1900720c */ /* 0x000fda0004702670 */
[----:B------:R-:W-:Y:S01]  /*0920*/  @P0 LOP3.LUT R2, R17, 0x7ff00000, RZ, 0xfc, !PT ;  /* 0x7ff0000011020812 */ /* 0x000fe200078efcff */
[----:B------:R-:W-:Y:S02]  /*0930*/  @!P0 IMAD.MOV.U32 R16, RZ, RZ, RZ ;  /* 0x000000ffff108224 */ /* 0x000fe400078e00ff */
[----:B------:R-:W-:Y:S02]  /*0940*/  @P0 IMAD.MOV.U32 R16, RZ, RZ, RZ ;  /* 0x000000ffff100224 */ /* 0x000fe400078e00ff */
[----:B------:R-:W-:Y:S01]  /*0950*/  @P0 IMAD.MOV.U32 R17, RZ, RZ, R2 ;  /* 0x000000ffff110224 */ /* 0x000fe200078e0002 */
[----:B------:R-:W-:Y:S06]  /*0960*/  BRA `(.L_x_4) ;  /* 0x0000000000147947 */ /* 0x000fec0003800000 */
.L_x_6:
[----:B------:R-:W-:Y:S01]  /*0970*/  LOP3.LUT R17, R13, 0x80000, RZ, 0xfc, !PT ;  /* 0x000800000d117812 */ /* 0x000fe200078efcff */
[----:B------:R-:W-:Y:S01]  /*0980*/  IMAD.MOV.U32 R16, RZ, RZ, R12 ;  /* 0x000000ffff107224 */ /* 0x000fe200078e000c */
[----:B------:R-:W-:Y:S06]  /*0990*/  BRA `(.L_x_4) ;  /* 0x0000000000087947 */ /* 0x000fec0003800000 */
.L_x_5:
[----:B------:R-:W-:Y:S01]  /*09a0*/  LOP3.LUT R17, R9, 0x80000, RZ, 0xfc, !PT ;  /* 0x0008000009117812 */ /* 0x000fe200078efcff */
[----:B------:R-:W-:-:S07]  /*09b0*/  IMAD.MOV.U32 R16, RZ, RZ, R8 ;  /* 0x000000ffff107224 */ /* 0x000fce00078e0008 */
.L_x_4:
[----:B------:R-:W-:Y:S05]  /*09c0*/  BSYNC.RECONVERGENT B1 ;  /* 0x0000000000017941 */ /* 0x000fea0003800200 */
.L_x_2:
[----:B------:R-:W-:Y:S02]  /*09d0*/  IMAD.MOV.U32 R15, RZ, RZ, 0x0 ;  /* 0x00000000ff0f7424 */ /* 0x000fe400078e00ff */
[----:B------:R-:W-:Y:S02]  /*09e0*/  IMAD.MOV.U32 R2, RZ, RZ, R16 ;  /* 0x000000ffff027224 */ /* 0x000fe400078e0010 */
[----:B------:R-:W-:Y:S01]  /*09f0*/  IMAD.MOV.U32 R3, RZ, RZ, R17 ;  /* 0x000000ffff037224 */ /* 0x000fe200078e0011 */
[----:B------:R-:W-:Y:S06]  /*0a00*/  RET.REL.NODEC R14 `(sgd_mome) ;  /* 0xfffffff40e7c7950 */ /* 0x000fec0003c3ffff */
.L_x_7:
[----:B------:R-:W-:-:S00]  /*0a10*/  BRA `(.L_x_7) ;  /* 0xfffffffc00fc7947 */ /* 0x000fc0000383ffff */
[----:B------:R-:W-:-:S00]  /*0a20*/  NOP ;  /* 0x0000000000007918 */ /* 0x000fc00000000000 */
        /* <DEDUP_REMOVED lines=13> */
.L_x_16:


//--------------------- .text.sgd_nm              --------------------------
	.section	.text.sgd_nm,"ax",@progbits
	.align	128
        .global         sgd_nm
        .type           sgd_nm,@function
        .size           sgd_nm,(.L_x_17 - sgd_nm)
        .other          sgd_nm,@"STO_CUDA_ENTRY STV_DEFAULT"
sgd_nm:
.text.sgd_nm:
[----:B------:R-:W-:Y:S01]  /*0000*/  LDC R1, c[0x0][0x37c] ;  /* 0x0000df00ff017b82 */ /* 0x000fe20000000800 */
[----:B------:R-:W0:Y:S07]  /*0010*/  S2R R13, SR_CTAID.X ;  /* 0x00000000000d7919 */ /* 0x000e2e0000002500 */
[----:B------:R-:W1:Y:S01]  /*0020*/  LDC.64 R8, c[0x0][0x388] ;  /* 0x0000e200ff087b82 */ /* 0x000e620000000a00 */
[----:B------:R-:W0:Y:S01]  /*0030*/  LDCU UR4, c[0x0][0x360] ;  /* 0x00006c00ff0477ac */ /* 0x000e220008000800 */
[----:B------:R-:W0:Y:S01]  /*0040*/  S2R R0, SR_TID.X ;  /* 0x0000000000007919 */ /* 0x000e220000002100 */
[----:B------:R-:W2:Y:S05]  /*0050*/  LDCU.64 UR6, c[0x0][0x358] ;  /* 0x00006b00ff0677ac */ /* 0x000eaa0008000a00 */
[----:B------:R-:W3:Y:S01]  /*0060*/  LDC.64 R2, c[0x0][0x398] ;  /* 0x0000e600ff027b82 */ /* 0x000ee20000000a00 */
[----:B------:R-:W4:Y:S07]  /*0070*/  LDCU.64 UR8, c[0x0][0x3a0] ;  /* 0x00007400ff0877ac */ /* 0x000f2e0008000a00 */
[----:B------:R-:W5:Y:S08]  /*0080*/  LDC.64 R18, c[0x0][0x380] ;  /* 0x0000e000ff127b82 */ /* 0x000f700000000a00 */
        /* <DEDUP_REMOVED lines=10> */
[C---:B---3--:R-:W-:Y:S02]  /*0130*/  DMUL R6, R4.reuse, R2 ;  /* 0x0000000204067228 */ /* 0x048fe40000000000 */
[----:B----4-:R-:W-:-:S06]  /*0140*/  DMUL R16, |R4|, UR8 ;  /* 0x0000000804107c28 */ /* 0x010fcc0008000200 */
[----:B------:R-:W-:-:S08]  /*0150*/  DMUL R6, R4, R6 ;  /* 0x0000000604067228 */ /* 0x000fd00000000000 */
[----:B------:R-:W-:-:S07]  /*0160*/  DMUL R14, R6, 0.5 ;  /* 0x3fe00000060e7828 */ /* 0x000fce0000000000 */
[----:B-----5:R1:W-:Y:S04]  /*0170*/  REDG.E.ADD.F64.RN.STRONG.GPU desc[UR6][R18.64], R14 ;  /* 0x0000000e120079a6 */ /* 0x0203e8000c12ff06 */
[----:B------:R2:W-:Y:S04]  /*0180*/  REDG.E.ADD.F64.RN.STRONG.GPU desc[UR6][R24.64], R16 ;  /* 0x00000010180079a6 */ /* 0x0005e8000c12ff06 */
[----:B------:R-:W3:Y:S01]  /*0190*/  LDG.E.64 R6, desc[UR6][R8.64] ;  /* 0x0000000608067981 */ /* 0x000ee2000c1e1b00 */
[----:B------:R-:W-:-:S05]  /*01a0*/  IMAD.WIDE R4, R13, 0x8, R10 ;  /* 0x000000080d047825 */ /* 0x000fca00078e020a */
[----:B------:R-:W4:Y:S01]  /*01b0*/  LDG.E.64 R12, desc[UR6][R4.64] ;  /* 0x00000006040c7981 */ /* 0x000f22000c1e1b00 */
[----:B0-----:R-:W0:Y:S01]  /*01c0*/  I2F.F64 R10, UR4 ;  /* 0x00000004000a7d12 */ /* 0x001e220008201c00 */
[----:B------:R-:W-:Y:S01]  /*01d0*/  IMAD.MOV.U32 R20, RZ, RZ, 0x1 ;  /* 0x00000001ff147424 */ /* 0x000fe200078e00ff */
[----:B------:R-:W2:Y:S01]  /*01e0*/  LDCU.64 UR4, c[0x0][0x3a0] ;  /* 0x00007400ff0477ac */ /* 0x000ea20008000a00 */
[----:B-1----:R-:W-:Y:S01]  /*01f0*/  DADD R14, -RZ, -UR8 ;  /* 0x80000008ff0e7e29 */ /* 0x002fe20008000100 */
[----:B------:R-:W-:Y:S04]  /*0200*/  BSSY.RECONVERGENT B0, `(.L_x_8) ;  /* 0x0000015000007945 */ /* 0x000fe80003800200 */
[----:B0-----:R-:W0:Y:S02]  /*0210*/  MUFU.RCP64H R21, R11 ;  /* 0x0000000b00157308 */ /* 0x001e240000001800 */
[----:B0-----:R-:W-:-:S08]  /*0220*/  DFMA R22, -R10, R20, 1 ;  /* 0x3ff000000a16742b */ /* 0x001fd00000000114 */
[----:B------:R-:W-:-:S08]  /*0230*/  DFMA R22, R22, R22, R22 ;  /* 0x000000161616722b */ /* 0x000fd00000000016 */
[----:B------:R-:W-:Y:S02]  /*0240*/  DFMA R22, R20, R22, R20 ;  /* 0x000000161416722b */ /* 0x000fe40000000014 */
[----:B---3--:R-:W-:-:S06]  /*0250*/  DSETP.GT.AND P0, PT, R6, RZ, PT ;  /* 0x000000ff0600722a */ /* 0x008fcc0003f04000 */
[----:B--2---:R-:W-:Y:S02]  /*0260*/  FSEL R16, R14, UR4, !P0 ;  /* 0x000000040e107c08 */ /* 0x004fe4000c000000 */
[----:B------:R-:W-:Y:S01]  /*0270*/  FSEL R17, R15, UR5, !P0 ;  /* 0x000000050f117c08 */ /* 0x000fe2000c000000 */
[----:B------:R-:W-:-:S05]  /*0280*/  DFMA R14, -R10, R22, 1 ;  /* 0x3ff000000a0e742b */ /* 0x000fca0000000116 */
[----:B------:R-:W-:-:S03]  /*0290*/  DFMA R2, R6, R2, R16 ;  /* 0x000000020602722b */ /* 0x000fc60000000010 */
[----:B------:R-:W-:-:S05]  /*02a0*/  DFMA R14, R22, R14, R22 ;  /* 0x0000000e160e722b */ /* 0x000fca0000000016 */
        /* <DEDUP_REMOVED lines=9> */
[----:B------:R-:W-:Y:S05]  /*0340*/  CALL.REL.NOINC `($__internal_1_$__cuda_sm20_div_rn_f64_full) ;  /* 0x0000000000187944 */ /* 0x000fea0003c00000 */
.L_x_9:
[----:B------:R-:W-:Y:S05]  /*0350*/  BSYNC.RECONVERGENT B0 ;  /* 0x0000000000007941 */ /* 0x000fea0003800200 */
.L_x_8:
[----:B------:R-:W0:Y:S02]  /*0360*/  LDCU.64 UR4, c[0x0][0x3b0] ;  /* 0x00007600ff0477ac */ /* 0x000e240008000a00 */
[----:B0-----:R-:W-:-:S07]  /*0370*/  DFMA R2, -R2, UR4, R6 ;  /* 0x0000000402027c2b */ /* 0x001fce0008000106 */
[----:B------:R-:W-:Y:S04]  /*0380*/  STG.E.64 desc[UR6][R8.64], R2 ;  /* 0x0000000208007986 */ /* 0x000fe8000c101b06 */
[----:B------:R-:W-:Y:S01]  /*0390*/  STG.E.64 desc[UR6][R4.64], RZ ;  /* 0x000000ff04007986 */ /* 0x000fe2000c101b06 */
[----:B------:R-:W-:Y:S05]  /*03a0*/  EXIT ;  /* 0x000000000000794d */ /* 0x000fea0003800000 */
        .weak           $__internal_1_$__cuda_sm20_div_rn_f64_full
        .type           $__internal_1_$__cuda_sm20_div_rn_f64_full,@function
        .size           $__internal_1_$__cuda_sm20_div_rn_f64_full,(.L_x_17 - $__internal_1_$__cuda_sm20_div_rn_f64_full)
$__internal_1_$__cuda_sm20_div_rn_f64_full:
[C---:B------:R-:W-:Y:S01]  /*03b0*/  FSETP.GEU.AND P0, PT, |R11|.reuse, 1.469367938527859385e-39, PT ;  /* 0x001000000b00780b */ /* 0x040fe20003f0e200 */
[----:B------:R-:W-:Y:S01]  /*03c0*/  IMAD.MOV.U32 R14, RZ, RZ, 0x1 ;  /* 0x00000001ff0e7424 */ /* 0x000fe200078e00ff */
[----:B------:R-:W-:Y:S01]  /*03d0*/  LOP3.LUT R2, R11, 0x800fffff, RZ, 0xc0, !PT ;  /* 0x800fffff0b027812 */ /* 0x000fe200078ec0ff */
[----:B------:R-:W-:Y:S01]  /*03e0*/  IMAD.MOV.U32 R21, RZ, RZ, 0x1ca00000 ;  /* 0x1ca00000ff157424 */ /* 0x000fe200078e00ff */
[C---:B------:R-:W-:Y:S01]  /*03f0*/  FSETP.GEU.AND P2, PT, |R13|.reuse, 1.469367938527859385e-39, PT ;  /* 0x001000000d00780b */ /* 0x040fe20003f4e200 */
[----:B------:R-:W-:Y:S01]  /*0400*/  BSSY.RECONVERGENT B1, `(.L_x_10) ;  /* 0x0000052000017945 */ /* 0x000fe20003800200 */
[----:B------:R-:W-:Y:S01]  /*0410*/  LOP3.LUT R3, R2, 0x3ff00000, RZ, 0xfc, !PT ;  /* 0x3ff0000002037812 */ /* 0x000fe200078efcff */
[----:B------:R-:W-:Y:S01]  /*0420*/  IMAD.MOV.U32 R2, RZ, RZ, R10 ;  /* 0x000000ffff027224 */ /* 0x000fe200078e000a */
[----:B------:R-:W-:Y:S02]  /*0430*/  LOP3.LUT R0, R13, 0x7ff00000, RZ, 0xc0, !PT ;  /* 0x7ff000000d007812 */ /* 0x000fe400078ec0ff */
[----:B------:R-:W-:-:S03]  /*0440*/  LOP3.LUT R23, R11, 0x7ff00000, RZ, 0xc0, !PT ;  /* 0x7ff000000b177812 */ /* 0x000fc600078ec0ff */
[----:B------:R-:W-:Y:S01]  /*0450*/  @!P0 DMUL R2, R10, 8.98846567431157953865e+307 ;  /* 0x7fe000000a028828 */ /* 0x000fe20000000000 */
[C---:B------:R-:W-:Y:S01]  /*0460*/  ISETP.GE.U32.AND P1, PT, R0.reuse, R23, PT ;  /* 0x000000170000720c */ /* 0x040fe20003f26070 */
[----:B------:R-:W-:Y:S02]  /*0470*/  IMAD.MOV.U32 R22, RZ, RZ, R0 ;  /* 0x000000ffff167224 */ /* 0x000fe400078e0000 */
[----:B------:R-:W-:Y:S02]  /*0480*/  @!P2 LOP3.LUT R19, R11, 0x7ff00000, RZ, 0xc0, !PT ;  /* 0x7ff000000b13a812 */ /* 0x000fe400078ec0ff */
[----:B------:R-:W0:Y:S02]  /*0490*/  MUFU.RCP64H R15, R3 ;  /* 0x00000003000f7308 */ /* 0x000e240000001800 */
[----:B------:R-:W-:Y:S02]  /*04a0*/  @!P2 ISETP.GE.U32.AND P3, PT, R0, R19, PT ;  /* 0x000000130000a20c */ /* 0x000fe40003f66070 */
[----:B------:R-:W-:-:S02]  /*04b0*/  @!P0 LOP3.LUT R23, R3, 0x7ff00000, RZ, 0xc0, !PT ;  /* 0x7ff0000003178812 */ /* 0x000fc400078ec0ff */
[----:B------:R-:W-:-:S04]  /*04c0*/  @!P2 SEL R19, R21, 0x63400000, !P3 ;  /* 0x634000001513a807 */ /* 0x000fc80005800000 */
[----:B------:R-:W-:-:S04]  /*04d0*/  @!P2 LOP3.LUT R24, R19, 0x80000000, R13, 0xf8, !PT ;  /* 0x800000001318a812 */ /* 0x000fc800078ef80d */
[----:B------:R-:W-:Y:S01]  /*04e0*/  @!P2 LOP3.LUT R25, R24, 0x100000, RZ, 0xfc, !PT ;  /* 0x001000001819a812 */ /* 0x000fe200078efcff */
[----:B------:R-:W-:Y:S01]  /*04f0*/  @!P2 IMAD.MOV.U32 R24, RZ, RZ, RZ ;  /* 0x000000ffff18a224 */ /* 0x000fe200078e00ff */
[----:B0-----:R-:W-:-:S08]  /*0500*/  DFMA R16, R14, -R2, 1 ;  /* 0x3ff000000e10742b */ /* 0x001fd00000000802 */
[----:B------:R-:W-:-:S08]  /*0510*/  DFMA R16, R16, R16, R16 ;  /* 0x000000101010722b */ /* 0x000fd00000000010 */
[----:B------:R-:W-:Y:S01]  /*0520*/  DFMA R16, R14, R16, R14 ;  /* 0x000000100e10722b */ /* 0x000fe2000000000e */
[----:B------:R-:W-:Y:S01]  /*0530*/  SEL R15, R21, 0x63400000, !P1 ;  /* 0x63400000150f7807 */ /* 0x000fe20004800000 */
[----:B------:R-:W-:-:S03]  /*0540*/  IMAD.MOV.U32 R14, RZ, RZ, R12 ;  /* 0x000000ffff0e7224 */ /* 0x000fc600078e000c */
[----:B------:R-:W-:-:S03]  /*0550*/  LOP3.LUT R15, R15, 0x800fffff, R13, 0xf8, !PT ;  /* 0x800fffff0f0f7812 */ /* 0x000fc600078ef80d */
[----:B------:R-:W-:-:S03]  /*0560*/  DFMA R18, R16, -R2, 1 ;  /* 0x3ff000001012742b */ /* 0x000fc60000000802 */
[----:B------:R-:W-:-:S05]  /*0570*/  @!P2 DFMA R14, R14, 2, -R24 ;  /* 0x400000000e0ea82b */ /* 0x000fca0000000818 */
[----:B------:R-:W-:-:S05]  /*0580*/  DFMA R16, R16, R18, R16 ;  /* 0x000000121010722b */ /* 0x000fca0000000010 */
[----:B------:R-:W-:-:S03]  /*0590*/  @!P2 LOP3.LUT R22, R15, 0x7ff00000, RZ, 0xc0, !PT ;  /* 0x7ff000000f16a812 */ /* 0x000fc600078ec0ff */
[----:B------:R-:W-:Y:S02]  /*05a0*/  DMUL R18, R16, R14 ;  /* 0x0000000e10127228 */ /* 0x000fe40000000000 */
[----:B------:R-:W-:-:S05]  /*05b0*/  VIADD R26, R22, 0xffffffff ;  /* 0xffffffff161a7836 */ /* 0x000fca0000000000 */
[----:B------:R-:W-:Y:S01]  /*05c0*/  ISETP.GT.U32.AND P0, PT, R26, 0x7feffffe, PT ;  /* 0x7feffffe1a00780c */ /* 0x000fe20003f04070 */
[----:B------:R-:W-:Y:S01]  /*05d0*/  VIADD R26, R23, 0xffffffff ;  /* 0xffffffff171a7836 */ /* 0x000fe20000000000 */
[----:B------:R-:W-:-:S04]  /*05e0*/  DFMA R24, R18, -R2, R14 ;  /* 0x800000021218722b */ /* 0x000fc8000000000e */
[----:B------:R-:W-:-:S04]  /*05f0*/  ISETP.GT.U32.OR P0, PT, R26, 0x7feffffe, P0 ;  /* 0x7feffffe1a00780c */ /* 0x000fc80000704470 */
[----:B------:R-:W-:-:S09]  /*0600*/  DFMA R16, R16, R24, R18 ;  /* 0x000000181010722b */ /* 0x000fd20000000012 */
[----:B------:R-:W-:Y:S05]  /*0610*/  @P0 BRA `(.L_x_11) ;  /* 0x00000000006c0947 */ /* 0x000fea0003800000 */
[----:B------:R-:W-:-:S04]  /*0620*/  LOP3.LUT R13, R11, 0x7ff00000, RZ, 0xc0, !PT ;  /* 0x7ff000000b0d7812 */ /* 0x000fc800078ec0ff */
[CC--:B------:R-:W-:Y:S02]  /*0630*/  VIADDMNMX R12, R0.reuse, -R13.reuse, 0xb9600000, !PT ;  /* 0xb9600000000c7446 */ /* 0x0c0fe4000780090d */
[----:B------:R-:W-:Y:S02]  /*0640*/  ISETP.GE.U32.AND P0, PT, R0, R13, PT ;  /* 0x0000000d0000720c */ /* 0x000fe40003f06070 */
[----:B------:R-:W-:Y:S01]  /*0650*/  VIMNMX R0, PT, PT, R12, 0x46a00000, PT ;  /* 0x46a000000c007848 */ /* 0x000fe20003fe0100 */
[----:B------:R-:W-:Y:S01]  /*0660*/  IMAD.MOV.U32 R12, RZ, RZ, RZ ;  /* 0x000000ffff0c7224 */ /* 0x000fe200078e00ff */
        /* <DEDUP_REMOVED lines=12> */
[----:B------:R-:W-:Y:S01]  /*0730*/  IMAD.MOV R3, RZ, RZ, -R0 ;  /* 0x000000ffff037224 */ /* 0x000fe200078e0a00 */
[----:B------:R-:W-:Y:S01]  /*0740*/  DMUL.RP R12, R16, R12 ;  /* 0x0000000c100c7228 */ /* 0x000fe20000008000 */
[----:B------:R-:W-:-:S06]  /*0750*/  IMAD.MOV.U32 R2, RZ, RZ, RZ ;  /* 0x000000ffff027224 */ /* 0x000fcc00078e00ff */
[----:B------:R-:W-:-:S03]  /*0760*/  DFMA R2, R18, -R2, R16 ;  /* 0x800000021202722b */ /* 0x000fc60000000010 */
[----:B------:R-:W-:-:S03]  /*0770*/  LOP3.LUT R11, R13, R11, RZ, 0x3c, !PT ;  /* 0x0000000b0d0b7212 */ /* 0x000fc600078e3cff */
[----:B------:R-:W-:-:S04]  /*0780*/  IADD3 R2, PT, PT, -R0, -0x43300000, RZ ;  /* 0xbcd0000000027810 */ /* 0x000fc80007ffe1ff */
[----:B------:R-:W-:-:S04]  /*0790*/  FSETP.NEU.AND P0, PT, |R3|, R2, PT ;  /* 0x000000020300720b */ /* 0x000fc80003f0d200 */
[----:B------:R-:W-:Y:S02]  /*07a0*/  FSEL R18, R12, R18, !P0 ;  /* 0x000000120c127208 */ /* 0x000fe40004000000 */
[----:B------:R-:W-:Y:S01]  /*07b0*/  FSEL R19, R11, R19, !P0 ;  /* 0x000000130b137208 */ /* 0x000fe20004000000 */
[----:B------:R-:W-:Y:S06]  /*07c0*/  BRA `(.L_x_12) ;  /* 0x0000000000547947 */ /* 0x000fec0003800000 */
.L_x_11:
        /* <DEDUP_REMOVED lines=16> */
.L_x_14:
[----:B------:R-:W-:Y:S01]  /*08d0*/  LOP3.LUT R19, R11, 0x80000, RZ, 0xfc, !PT ;  /* 0x000800000b137812 */ /* 0x000fe200078efcff */
[----:B------:R-:W-:Y:S01]  /*08e0*/  IMAD.MOV.U32 R18, RZ, RZ, R10 ;  /* 0x000000ffff127224 */ /* 0x000fe200078e000a */
[----:B------:R-:W-:Y:S06]  /*08f0*/  BRA `(.L_x_12) ;  /* 0x0000000000087947 */ /* 0x000fec0003800000 */
.L_x_13:
[----:B------:R-:W-:Y:S01]  /*0900*/  LOP3.LUT R19, R13, 0x80000, RZ, 0xfc, !PT ;  /* 0x000800000d137812 */ /* 0x000fe200078efcff */
[----:B------:R-:W-:-:S07]  /*0910*/  IMAD.MOV.U32 R18, RZ, RZ, R12 ;  /* 0x000000ffff127224 */ /* 0x000fce00078e000c */
.L_x_12:
[----:B------:R-:W-:Y:S05]  /*0920*/  BSYNC.RECONVERGENT B1 ;  /* 0x0000000000017941 */ /* 0x000fea0003800200 */
.L_x_10:
[----:B------:R-:W-:Y:S02]  /*0930*/  IMAD.MOV.U32 R21, RZ, RZ, 0x0 ;  /* 0x00000000ff157424 */ /* 0x000fe400078e00ff */
[----:B------:R-:W-:Y:S02]  /*0940*/  IMAD.MOV.U32 R2, RZ, RZ, R18 ;  /* 0x000000ffff027224 */ /* 0x000fe400078e0012 */
[----:B------:R-:W-:Y:S01]  /*0950*/  IMAD.MOV.U32 R3, RZ, RZ, R19 ;  /* 0x000000ffff037224 */ /* 0x000fe200078e0013 */
[----:B------:R-:W-:Y:S06]  /*0960*/  RET.REL.NODEC R20 `(sgd_nm) ;  /* 0xfffffff414a47950 */ /* 0x000fec0003c3ffff */
.L_x_15:
        /* <DEDUP_REMOVED lines=9> */
.L_x_17:


//--------------------- .nv.shared.reserved.0     --------------------------
	.section	.nv.shared.reserved.0,"aw",@nobits
	.weak		__nv_reservedSMEM_offset_0_alias
	.size		__nv_reservedSMEM_offset_0_alias, 0, 64
	.other		__nv_reservedSMEM_offset_0_alias,@"STO_CUDA_RESERVED_SHARED STV_DEFAULT"
__nv_reservedSMEM_offset_0_alias:
	.zero		0
	.zero		64


//--------------------- .nv.constant0.sgd_mome    --------------------------
	.section	.nv.constant0.sgd_mome,"a",@progbits
	.sectionflags	@""
	.align	4
.nv.constant0.sgd_mome:
	.zero		968


//--------------------- .nv.constant0.sgd_nm      --------------------------
	.section	.nv.constant0.sgd_nm,"a",@progbits
	.sectionflags	@""
	.align	4
.nv.constant0.sgd_nm:
	.zero		952


//--------------------- SYMBOLS --------------------------

	.type		.nv.reservedSmem.offset0,@object
	.size		.nv.reservedSmem.offset0,0x4
